//
// Generated by NVIDIA NVVM Compiler
//
// Compiler Build ID: CL-36424714
// Cuda compilation tools, release 13.0, V13.0.88
// Based on NVVM 20.0.0
//

.version 9.0
.target sm_100
.address_size 64

	// .globl	_Z12atax_kernel1PfS_S_

.visible .entry _Z12atax_kernel1PfS_S_(
	.param .u64 .ptr .align 1 _Z12atax_kernel1PfS_S__param_0,
	.param .u64 .ptr .align 1 _Z12atax_kernel1PfS_S__param_1,
	.param .u64 .ptr .align 1 _Z12atax_kernel1PfS_S__param_2
)
{
	.reg .pred 	%p<3>;
	.reg .b32 	%r<13>;
	.reg .b32 	%f<52>;
	.reg .b64 	%rd<16>;

	ld.param.u64 	%rd6, [_Z12atax_kernel1PfS_S__param_0];
	ld.param.u64 	%rd7, [_Z12atax_kernel1PfS_S__param_1];
	ld.param.u64 	%rd8, [_Z12atax_kernel1PfS_S__param_2];
	mov.u32 	%r7, %ctaid.x;
	mov.u32 	%r8, %ntid.x;
	mov.u32 	%r9, %tid.x;
	mad.lo.s32 	%r1, %r7, %r8, %r9;
	setp.gt.s32 	%p1, %r1, 1199;
	@%p1 bra 	$L__BB0_3;
	cvta.to.global.u64 	%rd9, %rd8;
	mul.lo.s32 	%r11, %r1, 1200;
	mul.wide.s32 	%rd10, %r1, 4;
	add.s64 	%rd1, %rd9, %rd10;
	ld.global.f32 	%f51, [%rd1];
	cvta.to.global.u64 	%rd11, %rd6;
	add.s64 	%rd2, %rd11, 32;
	cvta.to.global.u64 	%rd12, %rd7;
	add.s64 	%rd15, %rd12, 32;
	mov.b32 	%r12, 0;
$L__BB0_2:
	mul.wide.s32 	%rd13, %r11, 4;
	add.s64 	%rd14, %rd2, %rd13;
	ld.global.f32 	%f4, [%rd14+-32];
	ld.global.f32 	%f5, [%rd15+-32];
	fma.rn.f32 	%f6, %f4, %f5, %f51;
	st.global.f32 	[%rd1], %f6;
	ld.global.f32 	%f7, [%rd14+-28];
	ld.global.f32 	%f8, [%rd15+-28];
	fma.rn.f32 	%f9, %f7, %f8, %f6;
	st.global.f32 	[%rd1], %f9;
	ld.global.f32 	%f10, [%rd14+-24];
	ld.global.f32 	%f11, [%rd15+-24];
	fma.rn.f32 	%f12, %f10, %f11, %f9;
	st.global.f32 	[%rd1], %f12;
	ld.global.f32 	%f13, [%rd14+-20];
	ld.global.f32 	%f14, [%rd15+-20];
	fma.rn.f32 	%f15, %f13, %f14, %f12;
	st.global.f32 	[%rd1], %f15;
	ld.global.f32 	%f16, [%rd14+-16];
	ld.global.f32 	%f17, [%rd15+-16];
	fma.rn.f32 	%f18, %f16, %f17, %f15;
	st.global.f32 	[%rd1], %f18;
	ld.global.f32 	%f19, [%rd14+-12];
	ld.global.f32 	%f20, [%rd15+-12];
	fma.rn.f32 	%f21, %f19, %f20, %f18;
	st.global.f32 	[%rd1], %f21;
	ld.global.f32 	%f22, [%rd14+-8];
	ld.global.f32 	%f23, [%rd15+-8];
	fma.rn.f32 	%f24, %f22, %f23, %f21;
	st.global.f32 	[%rd1], %f24;
	ld.global.f32 	%f25, [%rd14+-4];
	ld.global.f32 	%f26, [%rd15+-4];
	fma.rn.f32 	%f27, %f25, %f26, %f24;
	st.global.f32 	[%rd1], %f27;
	ld.global.f32 	%f28, [%rd14];
	ld.global.f32 	%f29, [%rd15];
	fma.rn.f32 	%f30, %f28, %f29, %f27;
	st.global.f32 	[%rd1], %f30;
	ld.global.f32 	%f31, [%rd14+4];
	ld.global.f32 	%f32, [%rd15+4];
	fma.rn.f32 	%f33, %f31, %f32, %f30;
	st.global.f32 	[%rd1], %f33;
	ld.global.f32 	%f34, [%rd14+8];
	ld.global.f32 	%f35, [%rd15+8];
	fma.rn.f32 	%f36, %f34, %f35, %f33;
	st.global.f32 	[%rd1], %f36;
	ld.global.f32 	%f37, [%rd14+12];
	ld.global.f32 	%f38, [%rd15+12];
	fma.rn.f32 	%f39, %f37, %f38, %f36;
	st.global.f32 	[%rd1], %f39;
	ld.global.f32 	%f40, [%rd14+16];
	ld.global.f32 	%f41, [%rd15+16];
	fma.rn.f32 	%f42, %f40, %f41, %f39;
	st.global.f32 	[%rd1], %f42;
	ld.global.f32 	%f43, [%rd14+20];
	ld.global.f32 	%f44, [%rd15+20];
	fma.rn.f32 	%f45, %f43, %f44, %f42;
	st.global.f32 	[%rd1], %f45;
	ld.global.f32 	%f46, [%rd14+24];
	ld.global.f32 	%f47, [%rd15+24];
	fma.rn.f32 	%f48, %f46, %f47, %f45;
	st.global.f32 	[%rd1], %f48;
	ld.global.f32 	%f49, [%rd14+28];
	ld.global.f32 	%f50, [%rd15+28];
	fma.rn.f32 	%f51, %f49, %f50, %f48;
	st.global.f32 	[%rd1], %f51;
	add.s32 	%r12, %r12, 16;
	add.s32 	%r11, %r11, 16;
	add.s64 	%rd15, %rd15, 64;
	setp.ne.s32 	%p2, %r12, 1200;
	@%p2 bra 	$L__BB0_2;
$L__BB0_3:
	ret;

}
	// .globl	_Z12atax_kernel2PfS_S_
.visible .entry _Z12atax_kernel2PfS_S_(
	.param .u64 .ptr .align 1 _Z12atax_kernel2PfS_S__param_0,
	.param .u64 .ptr .align 1 _Z12atax_kernel2PfS_S__param_1,
	.param .u64 .ptr .align 1 _Z12atax_kernel2PfS_S__param_2
)
{
	.reg .pred 	%p<3>;
	.reg .b32 	%r<12>;
	.reg .b32 	%f<52>;
	.reg .b64 	%rd<16>;

	ld.param.u64 	%rd6, [_Z12atax_kernel2PfS_S__param_0];
	ld.param.u64 	%rd7, [_Z12atax_kernel2PfS_S__param_1];
	ld.param.u64 	%rd8, [_Z12atax_kernel2PfS_S__param_2];
	mov.u32 	%r6, %ctaid.x;
	mov.u32 	%r7, %ntid.x;
	mov.u32 	%r8, %tid.x;
	mad.lo.s32 	%r10, %r6, %r7, %r8;
	setp.gt.s32 	%p1, %r10, 1199;
	@%p1 bra 	$L__BB1_3;
	cvta.to.global.u64 	%rd9, %rd7;
	mul.wide.s32 	%rd10, %r10, 4;
	add.s64 	%rd1, %rd9, %rd10;
	ld.global.f32 	%f51, [%rd1];
	cvta.to.global.u64 	%rd11, %rd6;
	add.s64 	%rd2, %rd11, 38400;
	cvta.to.global.u64 	%rd12, %rd8;
	add.s64 	%rd15, %rd12, 32;
	mov.b32 	%r11, 0;
$L__BB1_2:
	mul.wide.s32 	%rd13, %r10, 4;
	add.s64 	%rd14, %rd2, %rd13;
	ld.global.f32 	%f4, [%rd14+-38400];
	ld.global.f32 	%f5, [%rd15+-32];
	fma.rn.f32 	%f6, %f4, %f5, %f51;
	st.global.f32 	[%rd1], %f6;
	ld.global.f32 	%f7, [%rd14+-33600];
	ld.global.f32 	%f8, [%rd15+-28];
	fma.rn.f32 	%f9, %f7, %f8, %f6;
	st.global.f32 	[%rd1], %f9;
	ld.global.f32 	%f10, [%rd14+-28800];
	ld.global.f32 	%f11, [%rd15+-24];
	fma.rn.f32 	%f12, %f10, %f11, %f9;
	st.global.f32 	[%rd1], %f12;
	ld.global.f32 	%f13, [%rd14+-24000];
	ld.global.f32 	%f14, [%rd15+-20];
	fma.rn.f32 	%f15, %f13, %f14, %f12;
	st.global.f32 	[%rd1], %f15;
	ld.global.f32 	%f16, [%rd14+-19200];
	ld.global.f32 	%f17, [%rd15+-16];
	fma.rn.f32 	%f18, %f16, %f17, %f15;
	st.global.f32 	[%rd1], %f18;
	ld.global.f32 	%f19, [%rd14+-14400];
	ld.global.f32 	%f20, [%rd15+-12];
	fma.rn.f32 	%f21, %f19, %f20, %f18;
	st.global.f32 	[%rd1], %f21;
	ld.global.f32 	%f22, [%rd14+-9600];
	ld.global.f32 	%f23, [%rd15+-8];
	fma.rn.f32 	%f24, %f22, %f23, %f21;
	st.global.f32 	[%rd1], %f24;
	ld.global.f32 	%f25, [%rd14+-4800];
	ld.global.f32 	%f26, [%rd15+-4];
	fma.rn.f32 	%f27, %f25, %f26, %f24;
	st.global.f32 	[%rd1], %f27;
	ld.global.f32 	%f28, [%rd14];
	ld.global.f32 	%f29, [%rd15];
	fma.rn.f32 	%f30, %f28, %f29, %f27;
	st.global.f32 	[%rd1], %f30;
	ld.global.f32 	%f31, [%rd14+4800];
	ld.global.f32 	%f32, [%rd15+4];
	fma.rn.f32 	%f33, %f31, %f32, %f30;
	st.global.f32 	[%rd1], %f33;
	ld.global.f32 	%f34, [%rd14+9600];
	ld.global.f32 	%f35, [%rd15+8];
	fma.rn.f32 	%f36, %f34, %f35, %f33;
	st.global.f32 	[%rd1], %f36;
	ld.global.f32 	%f37, [%rd14+14400];
	ld.global.f32 	%f38, [%rd15+12];
	fma.rn.f32 	%f39, %f37, %f38, %f36;
	st.global.f32 	[%rd1], %f39;
	ld.global.f32 	%f40, [%rd14+19200];
	ld.global.f32 	%f41, [%rd15+16];
	fma.rn.f32 	%f42, %f40, %f41, %f39;
	st.global.f32 	[%rd1], %f42;
	ld.global.f32 	%f43, [%rd14+24000];
	ld.global.f32 	%f44, [%rd15+20];
	fma.rn.f32 	%f45, %f43, %f44, %f42;
	st.global.f32 	[%rd1], %f45;
	ld.global.f32 	%f46, [%rd14+28800];
	ld.global.f32 	%f47, [%rd15+24];
	fma.rn.f32 	%f48, %f46, %f47, %f45;
	st.global.f32 	[%rd1], %f48;
	ld.global.f32 	%f49, [%rd14+33600];
	ld.global.f32 	%f50, [%rd15+28];
	fma.rn.f32 	%f51, %f49, %f50, %f48;
	st.global.f32 	[%rd1], %f51;
	add.s32 	%r11, %r11, 16;
	add.s32 	%r10, %r10, 19200;
	add.s64 	%rd15, %rd15, 64;
	setp.ne.s32 	%p2, %r11, 1200;
	@%p2 bra 	$L__BB1_2;
$L__BB1_3:
	ret;

}


// ===== COMPILED SASS (sm_100) =====

	.target	sm_100

	.elftype	@"ET_EXEC"


//--------------------- .note.nv.tkinfo           --------------------------
	.section	.note.nv.tkinfo,"",@"SHT_NOTE"
	.sectionflags	@"SHF_NOTE_NV_TKINFO"
	.tkinfo
        /*0018*/ 	.word	0x00000002
        /*0030*/ 	.string	""
        /*0030*/ 	.string	"ptxas"
        /*0030*/ 	.string	"Cuda compilation tools, release 13.0, V13.0.88"
        /*0030*/ 	.string	"Build cuda_13.0.r13.0/compiler.36424714_0"
        /*0030*/ 	.string	"-arch sm_100 -m 64 "



//--------------------- .note.nv.cuinfo           --------------------------
	.section	.note.nv.cuinfo,"",@"SHT_NOTE"
	.sectionflags	@"SHF_NOTE_NV_CUINFO"
        /*0018*/ 	.short	0x0002
        /*001a*/ 	.short	0x0064
        /*001c*/ 	.short	0x0082
	.zero		2


//--------------------- .nv.info                  --------------------------
	.section	.nv.info,"",@"SHT_CUDA_INFO"
	.align	4


	//----- nvinfo : EIATTR_REGCOUNT
	.align		4
        /*0000*/ 	.byte	0x04, 0x2f
        /*0002*/ 	.short	(.L_1 - .L_0)
	.align		4
.L_0:
        /*0004*/ 	.word	index@(_Z12atax_kernel1PfS_S_)
        /*0008*/ 	.word	0x00000010


	//----- nvinfo : EIATTR_FRAME_SIZE
	.align		4
.L_1:
        /*000c*/ 	.byte	0x04, 0x11
        /*000e*/ 	.short	(.L_3 - .L_2)
	.align		4
.L_2:
        /*0010*/ 	.word	index@(_Z12atax_kernel1PfS_S_)
        /*0014*/ 	.word	0x00000000


	//----- nvinfo : EIATTR_REGCOUNT
	.align		4
.L_3:
        /*0018*/ 	.byte	0x04, 0x2f
        /*001a*/ 	.short	(.L_5 - .L_4)
	.align		4
.L_4:
        /*001c*/ 	.word	index@(_Z12atax_kernel2PfS_S_)
        /*0020*/ 	.word	0x00000010


	//----- nvinfo : EIATTR_FRAME_SIZE
	.align		4
.L_5:
        /*0024*/ 	.byte	0x04, 0x11
        /*0026*/ 	.short	(.L_7 - .L_6)
	.align		4
.L_6:
        /*0028*/ 	.word	index@(_Z12atax_kernel2PfS_S_)
        /*002c*/ 	.word	0x00000000


	//----- nvinfo : EIATTR_MIN_STACK_SIZE
	.align		4
.L_7:
        /*0030*/ 	.byte	0x04, 0x12
        /*0032*/ 	.short	(.L_9 - .L_8)
	.align		4
.L_8:
        /*0034*/ 	.word	index@(_Z12atax_kernel2PfS_S_)
        /*0038*/ 	.word	0x00000000


	//----- nvinfo : EIATTR_MIN_STACK_SIZE
	.align		4
.L_9:
        /*003c*/ 	.byte	0x04, 0x12
        /*003e*/ 	.short	(.L_11 - .L_10)
	.align		4
.L_10:
        /*0040*/ 	.word	index@(_Z12atax_kernel1PfS_S_)
        /*0044*/ 	.word	0x00000000
.L_11:


//--------------------- .nv.compat                --------------------------
	.section	.nv.compat,"",@"SHT_CUDA_COMPAT_INFO"
	.align	4
        /*0000*/ 	.byte	0x02, 0x09, 0x00, 0x00, 0x02, 0x02, 0x01, 0x00, 0x02, 0x05, 0x05, 0x00, 0x03, 0x07, 0x01, 0x01
        /*0010*/ 	.byte	0x02, 0x03, 0x00, 0x00, 0x02, 0x06, 0x01, 0x00, 0x04, 0x0b, 0x08, 0x00, 0x09, 0x00, 0x00, 0x00
        /*0020*/ 	.byte	0x00, 0x00, 0x00, 0x00


//--------------------- .nv.info._Z12atax_kernel2PfS_S_ --------------------------
	.section	.nv.info._Z12atax_kernel2PfS_S_,"",@"SHT_CUDA_INFO"
	.sectionflags	@""
	.align	4


	//----- nvinfo : EIATTR_CUDA_API_VERSION
	.align		4
        /*0000*/ 	.byte	0x04, 0x37
        /*0002*/ 	.short	(.L_13 - .L_12)
.L_12:
        /*0004*/ 	.word	0x00000082


	//----- nvinfo : EIATTR_KPARAM_INFO
	.align		4
.L_13:
        /*0008*/ 	.byte	0x04, 0x17
        /*000a*/ 	.short	(.L_15 - .L_14)
.L_14:
        /*000c*/ 	.word	0x00000000
        /*0010*/ 	.short	0x0002
        /*0012*/ 	.short	0x0010
        /*0014*/ 	.byte	0x00, 0xf5, 0x21, 0x00


	//----- nvinfo : EIATTR_KPARAM_INFO
	.align		4
.L_15:
        /*0018*/ 	.byte	0x04, 0x17
        /*001a*/ 	.short	(.L_17 - .L_16)
.L_16:
        /*001c*/ 	.word	0x00000000
        /*0020*/ 	.short	0x0001
        /*0022*/ 	.short	0x0008
        /*0024*/ 	.byte	0x00, 0xf5, 0x21, 0x00


	//----- nvinfo : EIATTR_KPARAM_INFO
	.align		4
.L_17:
        /*0028*/ 	.byte	0x04, 0x17
        /*002a*/ 	.short	(.L_19 - .L_18)
.L_18:
        /*002c*/ 	.word	0x00000000
        /*0030*/ 	.short	0x0000
        /*0032*/ 	.short	0x0000
        /*0034*/ 	.byte	0x00, 0xf5, 0x21, 0x00


	//----- nvinfo : EIATTR_SPARSE_MMA_MASK
	.align		4
.L_19:
        /*0038*/ 	.byte	0x03, 0x50
        /*003a*/ 	.short	0x0000


	//----- nvinfo : EIATTR_MAXREG_COUNT
	.align		4
        /*003c*/ 	.byte	0x03, 0x1b
        /*003e*/ 	.short	0x00ff


	//----- nvinfo : EIATTR_MERCURY_ISA_VERSION
	.align		4
        /*0040*/ 	.byte	0x03, 0x5f
        /*0042*/ 	.short	0x0101


	//----- nvinfo : EIATTR_VRC_CTA_INIT_COUNT
	.align		4
        /*0044*/ 	.byte	0x02, 0x4a
	.zero		1
	.zero		1


	//----- nvinfo : EIATTR_EXIT_INSTR_OFFSETS
	.align		4
        /*0048*/ 	.byte	0x04, 0x1c
        /*004a*/ 	.short	(.L_21 - .L_20)


	//   ....[0]....
.L_20:
        /*004c*/ 	.word	0x00000060


	//   ....[1]....
        /*0050*/ 	.word	0x000005f0


	//----- nvinfo : EIATTR_CBANK_PARAM_SIZE
	.align		4
.L_21:
        /*0054*/ 	.byte	0x03, 0x19
        /*0056*/ 	.short	0x0018


	//----- nvinfo : EIATTR_PARAM_CBANK
	.align		4
        /*0058*/ 	.byte	0x04, 0x0a
        /*005a*/ 	.short	(.L_23 - .L_22)
	.align		4
.L_22:
        /*005c*/ 	.word	index@(.nv.constant0._Z12atax_kernel2PfS_S_)
        /*0060*/ 	.short	0x0380
        /*0062*/ 	.short	0x0018


	//----- nvinfo : EIATTR_SW_WAR
	.align		4
.L_23:
        /*0064*/ 	.byte	0x04, 0x36
        /*0066*/ 	.short	(.L_25 - .L_24)
.L_24:
        /*0068*/ 	.word	0x00000008
.L_25:


//--------------------- .nv.info._Z12atax_kernel1PfS_S_ --------------------------
	.section	.nv.info._Z12atax_kernel1PfS_S_,"",@"SHT_CUDA_INFO"
	.sectionflags	@""
	.align	4


	//----- nvinfo : EIATTR_CUDA_API_VERSION
	.align		4
        /*0000*/ 	.byte	0x04, 0x37
        /*0002*/ 	.short	(.L_27 - .L_26)
.L_26:
        /*0004*/ 	.word	0x00000082


	//----- nvinfo : EIATTR_KPARAM_INFO
	.align		4
.L_27:
        /*0008*/ 	.byte	0x04, 0x17
        /*000a*/ 	.short	(.L_29 - .L_28)
.L_28:
        /*000c*/ 	.word	0x00000000
        /*0010*/ 	.short	0x0002
        /*0012*/ 	.short	0x0010
        /*0014*/ 	.byte	0x00, 0xf5, 0x21, 0x00


	//----- nvinfo : EIATTR_KPARAM_INFO
	.align		4
.L_29:
        /*0018*/ 	.byte	0x04, 0x17
        /*001a*/ 	.short	(.L_31 - .L_30)
.L_30:
        /*001c*/ 	.word	0x00000000
        /*0020*/ 	.short	0x0001
        /*0022*/ 	.short	0x0008
        /*0024*/ 	.byte	0x00, 0xf5, 0x21, 0x00


	//----- nvinfo : EIATTR_KPARAM_INFO
	.align		4
.L_31:
        /*0028*/ 	.byte	0x04, 0x17
        /*002a*/ 	.short	(.L_33 - .L_32)
.L_32:
        /*002c*/ 	.word	0x00000000
        /*0030*/ 	.short	0x0000
        /*0032*/ 	.short	0x0000
        /*0034*/ 	.byte	0x00, 0xf5, 0x21, 0x00


	//----- nvinfo : EIATTR_SPARSE_MMA_MASK
	.align		4
.L_33:
        /*0038*/ 	.byte	0x03, 0x50
        /*003a*/ 	.short	0x0000


	//----- nvinfo : EIATTR_MAXREG_COUNT
	.align		4
        /*003c*/ 	.byte	0x03, 0x1b
        /*003e*/ 	.short	0x00ff


	//----- nvinfo : EIATTR_MERCURY_ISA_VERSION
	.align		4
        /*0040*/ 	.byte	0x03, 0x5f
        /*0042*/ 	.short	0x0101


	//----- nvinfo : EIATTR_VRC_CTA_INIT_COUNT
	.align		4
        /*0044*/ 	.byte	0x02, 0x4a
	.zero		1
	.zero		1


	//----- nvinfo : EIATTR_EXIT_INSTR_OFFSETS
	.align		4
        /*0048*/ 	.byte	0x04, 0x1c
        /*004a*/ 	.short	(.L_35 - .L_34)


	//   ....[0]....
.L_34:
        /*004c*/ 	.word	0x00000060


	//   ....[1]....
        /*0050*/ 	.word	0x000005f0


	//----- nvinfo : EIATTR_CBANK_PARAM_SIZE
	.align		4
.L_35:
        /*0054*/ 	.byte	0x03, 0x19
        /*0056*/ 	.short	0x0018


	//----- nvinfo : EIATTR_PARAM_CBANK
	.align		4
        /*0058*/ 	.byte	0x04, 0x0a
        /*005a*/ 	.short	(.L_37 - .L_36)
	.align		4
.L_36:
        /*005c*/ 	.word	index@(.nv.constant0._Z12atax_kernel1PfS_S_)
        /*0060*/ 	.short	0x0380
        /*0062*/ 	.short	0x0018


	//----- nvinfo : EIATTR_SW_WAR
	.align		4
.L_37:
        /*0064*/ 	.byte	0x04, 0x36
        /*0066*/ 	.short	(.L_39 - .L_38)
.L_38:
        /*0068*/ 	.word	0x00000008
.L_39:


//--------------------- .nv.callgraph             --------------------------
	.section	.nv.callgraph,"",@"SHT_CUDA_CALLGRAPH"
	.align	4
	.sectionentsize	8
	.align		4
        /*0000*/ 	.word	0x00000000
	.align		4
        /*0004*/ 	.word	0xffffffff
	.align		4
        /*0008*/ 	.word	0x00000000
	.align		4
        /*000c*/ 	.word	0xfffffffe
	.align		4
        /*0010*/ 	.word	0x00000000
	.align		4
        /*0014*/ 	.word	0xfffffffd
	.align		4
        /*0018*/ 	.word	0x00000000
	.align		4
        /*001c*/ 	.word	0xfffffffc


//--------------------- .text._Z12atax_kernel2PfS_S_ --------------------------
	.section	.text._Z12atax_kernel2PfS_S_,"ax",@progbits
	.align	128
        .global         _Z12atax_kernel2PfS_S_
        .type           _Z12atax_kernel2PfS_S_,@function
        .size           _Z12atax_kernel2PfS_S_,(.L_x_4 - _Z12atax_kernel2PfS_S_)
        .other          _Z12atax_kernel2PfS_S_,@"STO_CUDA_ENTRY STV_DEFAULT"
_Z12atax_kernel2PfS_S_:
.text._Z12atax_kernel2PfS_S_:
[----:B------:R-:W-:Y:S01]  /*0000*/  LDC R1, c[0x0][0x37c] ;  /* 0x0000df00ff017b82 */ /* 0x000fe20000000800 */
[----:B------:R-:W0:Y:S07]  /*0010*/  S2R R3, SR_TID.X ;  /* 0x0000000000037919 */ /* 0x000e2e0000002100 */
[----:B------:R-:W0:Y:S08]  /*0020*/  S2UR UR4, SR_CTAID.X ;  /* 0x00000000000479c3 */ /* 0x000e300000002500 */
[----:B------:R-:W0:Y:S02]  /*0030*/  LDC R0, c[0x0][0x360] ;  /* 0x0000d800ff007b82 */ /* 0x000e240000000800 */
[----:B0-----:R-:W-:-:S05]  /*0040*/  IMAD R0, R0, UR4, R3 ;  /* 0x0000000400007c24 */ /* 0x001fca000f8e0203 */
[----:B------:R-:W-:-:S13]  /*0050*/  ISETP.GT.AND P0, PT, R0, 0x4af, PT ;  /* 0x000004af0000780c */ /* 0x000fda0003f04270 */
[----:B------:R-:W-:Y:S05]  /*0060*/  @P0 EXIT ;  /* 0x000000000000094d */ /* 0x000fea0003800000 */
[----:B------:R-:W0:Y:S01]  /*0070*/  LDC.64 R2, c[0x0][0x388] ;  /* 0x0000e200ff027b82 */ /* 0x000e220000000a00 */
[----:B------:R-:W1:Y:S01]  /*0080*/  LDCU.64 UR8, c[0x0][0x358] ;  /* 0x00006b00ff0877ac */ /* 0x000e620008000a00 */
[----:B------:R-:W2:Y:S01]  /*0090*/  LDCU.64 UR4, c[0x0][0x390] ;  /* 0x00007200ff0477ac */ /* 0x000ea20008000a00 */
[----:B------:R-:W3:Y:S01]  /*00a0*/  LDCU.64 UR6, c[0x0][0x380] ;  /* 0x00007000ff0677ac */ /* 0x000ee20008000a00 */
[----:B0-----:R-:W-:-:S05]  /*00b0*/  IMAD.WIDE R2, R0, 0x4, R2 ;  /* 0x0000000400027825 */ /* 0x001fca00078e0202 */
[----:B-1----:R0:W5:Y:S01]  /*00c0*/  LDG.E R9, desc[UR8][R2.64] ;  /* 0x0000000802097981 */ /* 0x002162000c1e1900 */
[----:B--2---:R-:W-:Y:S02]  /*00d0*/  UIADD3 UR4, UP1, UPT, UR4, 0x20, URZ ;  /* 0x0000002004047890 */ /* 0x004fe4000ff3e0ff */
[----:B---3--:R-:W-:Y:S02]  /*00e0*/  UIADD3 UR6, UP0, UPT, UR6, 0x9600, URZ ;  /* 0x0000960006067890 */ /* 0x008fe4000ff1e0ff */
[----:B------:R-:W-:Y:S02]  /*00f0*/  UIADD3.X UR5, UPT, UPT, URZ, UR5, URZ, UP1, !UPT ;  /* 0x00000005ff057290 */ /* 0x000fe40008ffe4ff */
[----:B------:R-:W-:Y:S01]  /*0100*/  MOV R8, UR4 ;  /* 0x0000000400087c02 */ /* 0x000fe20008000f00 */
[----:B------:R-:W-:Y:S01]  /*0110*/  UIADD3.X UR7, UPT, UPT, URZ, UR7, URZ, UP0, !UPT ;  /* 0x00000007ff077290 */ /* 0x000fe200087fe4ff */
[----:B------:R-:W-:Y:S02]  /*0120*/  UMOV UR4, URZ ;  /* 0x000000ff00047c82 */ /* 0x000fe40008000000 */
[----:B0-----:R-:W-:-:S09]  /*0130*/  MOV R11, UR5 ;  /* 0x00000005000b7c02 */ /* 0x001fd20008000f00 */
.L_x_0:
[----:B------:R-:W-:Y:S02]  /*0140*/  MOV R6, UR6 ;  /* 0x0000000600067c02 */ /* 0x000fe40008000f00 */
[----:B------:R-:W-:Y:S02]  /*0150*/  MOV R7, UR7 ;  /* 0x0000000700077c02 */ /* 0x000fe40008000f00 */
[----:B------:R-:W-:Y:S02]  /*0160*/  MOV R4, R8 ;  /* 0x0000000800047202 */ /* 0x000fe40000000f00 */
[----:B------:R-:W-:Y:S01]  /*0170*/  MOV R5, R11 ;  /* 0x0000000b00057202 */ /* 0x000fe20000000f00 */
[----:B------:R-:W-:-:S04]  /*0180*/  IMAD.WIDE R6, R0, 0x4, R6 ;  /* 0x0000000400067825 */ /* 0x000fc800078e0206 */
[----:B--2---:R-:W2:Y:S04]  /*0190*/  LDG.E R10, desc[UR8][R4.64+-0x20] ;  /* 0xffffe008040a7981 */ /* 0x004ea8000c1e1900 */
[----:B------:R-:W2:Y:S02]  /*01a0*/  LDG.E R8, desc[UR8][R6.64+-0x9600] ;  /* 0xff6a000806087981 */ /* 0x000ea4000c1e1900 */
[----:B--2--5:R-:W-:-:S05]  /*01b0*/  FFMA R9, R8, R10, R9 ;  /* 0x0000000a08097223 */ /* 0x024fca0000000009 */
[----:B------:R0:W-:Y:S04]  /*01c0*/  STG.E desc[UR8][R2.64], R9 ;  /* 0x0000000902007986 */ /* 0x0001e8000c101908 */
[----:B------:R-:W2:Y:S04]  /*01d0*/  LDG.E R8, desc[UR8][R6.64+-0x8340] ;  /* 0xff7cc00806087981 */ /* 0x000ea8000c1e1900 */
[----:B------:R-:W2:Y:S02]  /*01e0*/  LDG.E R10, desc[UR8][R4.64+-0x1c] ;  /* 0xffffe408040a7981 */ /* 0x000ea4000c1e1900 */
[----:B--2---:R-:W-:-:S05]  /*01f0*/  FFMA R11, R8, R10, R9 ;  /* 0x0000000a080b7223 */ /* 0x004fca0000000009 */
[----:B------:R1:W-:Y:S04]  /*0200*/  STG.E desc[UR8][R2.64], R11 ;  /* 0x0000000b02007986 */ /* 0x0003e8000c101908 */
[----:B------:R-:W2:Y:S04]  /*0210*/  LDG.E R8, desc[UR8][R6.64+-0x7080] ;  /* 0xff8f800806087981 */ /* 0x000ea8000c1e1900 */
[----:B------:R-:W2:Y:S02]  /*0220*/  LDG.E R10, desc[UR8][R4.64+-0x18] ;  /* 0xffffe808040a7981 */ /* 0x000ea4000c1e1900 */
[----:B--2---:R-:W-:-:S05]  /*0230*/  FFMA R13, R8, R10, R11 ;  /* 0x0000000a080d7223 */ /* 0x004fca000000000b */
[----:B------:R2:W-:Y:S04]  /*0240*/  STG.E desc[UR8][R2.64], R13 ;  /* 0x0000000d02007986 */ /* 0x0005e8000c101908 */
[----:B------:R-:W0:Y:S04]  /*0250*/  LDG.E R8, desc[UR8][R6.64+-0x5dc0] ;  /* 0xffa2400806087981 */ /* 0x000e28000c1e1900 */
[----:B------:R-:W0:Y:S02]  /*0260*/  LDG.E R10, desc[UR8][R4.64+-0x14] ;  /* 0xffffec08040a7981 */ /* 0x000e24000c1e1900 */
[----:B0-----:R-:W-:-:S05]  /*0270*/  FFMA R9, R8, R10, R13 ;  /* 0x0000000a08097223 */ /* 0x001fca000000000d */
[----:B------:R0:W-:Y:S04]  /*0280*/  STG.E desc[UR8][R2.64], R9 ;  /* 0x0000000902007986 */ /* 0x0001e8000c101908 */
[----:B------:R-:W1:Y:S04]  /*0290*/  LDG.E R8, desc[UR8][R6.64+-0x4b00] ;  /* 0xffb5000806087981 */ /* 0x000e68000c1e1900 */
[----:B------:R-:W1:Y:S02]  /*02a0*/  LDG.E R10, desc[UR8][R4.64+-0x10] ;  /* 0xfffff008040a7981 */ /* 0x000e64000c1e1900 */
[----:B-1----:R-:W-:-:S05]  /*02b0*/  FFMA R11, R8, R10, R9 ;  /* 0x0000000a080b7223 */ /* 0x002fca0000000009 */
        /* <DEDUP_REMOVED lines=42> */
[----:B------:R-:W0:Y:S01]  /*0560*/  LDG.E R10, desc[UR8][R4.64+0x1c] ;  /* 0x00001c08040a7981 */ /* 0x000e22000c1e1900 */
[----:B------:R-:W-:Y:S01]  /*0570*/  UIADD3 UR4, UPT, UPT, UR4, 0x10, URZ ;  /* 0x0000001004047890 */ /* 0x000fe2000fffe0ff */
[----:B------:R-:W-:-:S03]  /*0580*/  IADD3 R0, PT, PT, R0, 0x4b00, RZ ;  /* 0x00004b0000007810 */ /* 0x000fc60007ffe0ff */
[----:B------:R-:W-:Y:S01]  /*0590*/  UISETP.NE.AND UP0, UPT, UR4, 0x4b0, UPT ;  /* 0x000004b00400788c */ /* 0x000fe2000bf05270 */
[----:B0-----:R-:W-:Y:S01]  /*05a0*/  FFMA R9, R8, R10, R13 ;  /* 0x0000000a08097223 */ /* 0x001fe2000000000d */
[----:B------:R-:W-:-:S04]  /*05b0*/  IADD3 R8, P0, PT, R4, 0x40, RZ ;  /* 0x0000004004087810 */ /* 0x000fc80007f1e0ff */
[----:B------:R2:W-:Y:S01]  /*05c0*/  STG.E desc[UR8][R2.64], R9 ;  /* 0x0000000902007986 */ /* 0x0005e2000c101908 */
[----:B-1----:R-:W-:Y:S02]  /*05d0*/  IADD3.X R11, PT, PT, RZ, R5, RZ, P0, !PT ;  /* 0x00000005ff0b7210 */ /* 0x002fe400007fe4ff */
[----:B------:R-:W-:Y:S06]  /*05e0*/  BRA.U UP0, `(.L_x_0) ;  /* 0xfffffff900d47547 */ /* 0x000fec000b83ffff */
[----:B------:R-:W-:Y:S05]  /*05f0*/  EXIT ;  /* 0x000000000000794d */ /* 0x000fea0003800000 */
.L_x_1:
[----:B------:R-:W-:-:S00]  /*0600*/  BRA `(.L_x_1) ;  /* 0xfffffffc00fc7947 */ /* 0x000fc0000383ffff */
[----:B------:R-:W-:-:S00]  /*0610*/  NOP ;  /* 0x0000000000007918 */ /* 0x000fc00000000000 */
        /* <DEDUP_REMOVED lines=14> */
.L_x_4:


//--------------------- .text._Z12atax_kernel1PfS_S_ --------------------------
	.section	.text._Z12atax_kernel1PfS_S_,"ax",@progbits
	.align	128
        .global         _Z12atax_kernel1PfS_S_
        .type           _Z12atax_kernel1PfS_S_,@function
        .size           _Z12atax_kernel1PfS_S_,(.L_x_5 - _Z12atax_kernel1PfS_S_)
        .other          _Z12atax_kernel1PfS_S_,@"STO_CUDA_ENTRY STV_DEFAULT"
_Z12atax_kernel1PfS_S_:
.text._Z12atax_kernel1PfS_S_:
        /* <DEDUP_REMOVED lines=9> */
[----:B------:R-:W2:Y:S01]  /*0090*/  LDCU.128 UR8, c[0x0][0x380] ;  /* 0x00007000ff0877ac */ /* 0x000ea20008000c00 */
[----:B0-----:R-:W-:-:S05]  /*00a0*/  IMAD.WIDE R2, R5, 0x4, R2 ;  /* 0x0000000405027825 */ /* 0x001fca00078e0202 */
[----:B-1----:R0:W5:Y:S01]  /*00b0*/  LDG.E R9, desc[UR12][R2.64] ;  /* 0x0000000c02097981 */ /* 0x002162000c1e1900 */
[----:B--2---:R-:W-:Y:S01]  /*00c0*/  UIADD3 UR4, UP1, UPT, UR10, 0x20, URZ ;  /* 0x000000200a047890 */ /* 0x004fe2000ff3e0ff */
[----:B------:R-:W-:Y:S01]  /*00d0*/  IMAD R0, R5, 0x4b0, RZ ;  /* 0x000004b005007824 */ /* 0x000fe200078e02ff */
[----:B------:R-:W-:Y:S02]  /*00e0*/  UIADD3 UR6, UP0, UPT, UR8, 0x20, URZ ;  /* 0x0000002008067890 */ /* 0x000fe4000ff1e0ff */
[----:B------:R-:W-:Y:S02]  /*00f0*/  UIADD3.X UR5, UPT, UPT, URZ, UR11, URZ, UP1, !UPT ;  /* 0x0000000bff057290 */ /* 0x000fe40008ffe4ff */
[----:B------:R-:W-:Y:S01]  /*0100*/  MOV R8, UR4 ;  /* 0x0000000400087c02 */ /* 0x000fe20008000f00 */
[----:B------:R-:W-:Y:S01]  /*0110*/  UIADD3.X UR7, UPT, UPT, URZ, UR9, URZ, UP0, !UPT ;  /* 0x00000009ff077290 */ /* 0x000fe200087fe4ff */
[----:B------:R-:W-:Y:S02]  /*0120*/  UMOV UR4, URZ ;  /* 0x000000ff00047c82 */ /* 0x000fe40008000000 */
[----:B0-----:R-:W-:-:S09]  /*0130*/  MOV R11, UR5 ;  /* 0x00000005000b7c02 */ /* 0x001fd20008000f00 */
.L_x_2:
        /* <DEDUP_REMOVED lines=76> */
.L_x_3:
        /* <DEDUP_REMOVED lines=16> */
.L_x_5:


//--------------------- .nv.shared.reserved.0     --------------------------
	.section	.nv.shared.reserved.0,"aw",@nobits
	.weak		__nv_reservedSMEM_offset_0_alias
	.size		__nv_reservedSMEM_offset_0_alias, 0, 64
	.other		__nv_reservedSMEM_offset_0_alias,@"STO_CUDA_RESERVED_SHARED STV_DEFAULT"
__nv_reservedSMEM_offset_0_alias:
	.zero		0
	.zero		64


//--------------------- .nv.constant0._Z12atax_kernel2PfS_S_ --------------------------
	.section	.nv.constant0._Z12atax_kernel2PfS_S_,"a",@progbits
	.sectionflags	@""
	.align	4
.nv.constant0._Z12atax_kernel2PfS_S_:
	.zero		920


//--------------------- .nv.constant0._Z12atax_kernel1PfS_S_ --------------------------
	.section	.nv.constant0._Z12atax_kernel1PfS_S_,"a",@progbits
	.sectionflags	@""
	.align	4
.nv.constant0._Z12atax_kernel1PfS_S_:
	.zero		920


//--------------------- SYMBOLS --------------------------

	.type		.nv.reservedSmem.offset0,@object
	.size		.nv.reservedSmem.offset0,0x4
